	.headerflags	@"EF_CUDA_TEXMODE_UNIFIED EF_CUDA_64BIT_ADDRESS EF_CUDA_ACCELERATORS EF_CUDA_SM90 EF_CUDA_VIRTUAL_SM(EF_CUDA_SM90)"
	.elftype	@"ET_EXEC"


//--------------------- .nv.info                  --------------------------
	.section	.nv.info,"",@"SHT_CUDA_INFO"
	.align	4


	//----- nvinfo : EIATTR_REGCOUNT
	.align		4
        /*0000*/ 	.byte	0x04, 0x2f
        /*0002*/ 	.short	(.L_3 - .L_2)
	.align		4
.L_2:
        /*0004*/ 	.word	index@(triton_poi_fused__native_batch_norm_legit_no_training_45)
        /*0008*/ 	.word	0x00000016


	//----- nvinfo : EIATTR_MIN_STACK_SIZE
	.align		4
.L_3:
        /*000c*/ 	.byte	0x04, 0x12
        /*000e*/ 	.short	(.L_5 - .L_4)
	.align		4
.L_4:
        /*0010*/ 	.word	index@(triton_poi_fused__native_batch_norm_legit_no_training_45)
        /*0014*/ 	.word	0x00000000


	//----- nvinfo : EIATTR_FRAME_SIZE
	.align		4
.L_5:
        /*0018*/ 	.byte	0x04, 0x11
        /*001a*/ 	.short	(.L_7 - .L_6)
	.align		4
.L_6:
        /*001c*/ 	.word	index@(triton_poi_fused__native_batch_norm_legit_no_training_45)
        /*0020*/ 	.word	0x00000000


	//----- nvinfo : EIATTR_MIN_STACK_SIZE
	.align		4
.L_7:
        /*0024*/ 	.byte	0x04, 0x12
        /*0026*/ 	.short	(.L_9 - .L_8)
	.align		4
.L_8:
        /*0028*/ 	.word	index@(triton_poi_fused__native_batch_norm_legit_no_training_45)
        /*002c*/ 	.word	0x00000000
.L_9:


//--------------------- .nv.info.triton_poi_fused__native_batch_norm_legit_no_training_45 --------------------------
	.section	.nv.info.triton_poi_fused__native_batch_norm_legit_no_training_45,"",@"SHT_CUDA_INFO"
	.sectionflags	@""
	.align	4


	//----- nvinfo : EIATTR_CUDA_API_VERSION
	.align		4
        /*0000*/ 	.byte	0x04, 0x37
        /*0002*/ 	.short	(.L_11 - .L_10)
.L_10:
        /*0004*/ 	.word	0x0000007c


	//----- nvinfo : EIATTR_KPARAM_INFO
	.align		4
.L_11:
        /*0008*/ 	.byte	0x04, 0x17
        /*000a*/ 	.short	(.L_13 - .L_12)
.L_12:
        /*000c*/ 	.word	0x00000000
        /*0010*/ 	.short	0x0006
        /*0012*/ 	.short	0x0030
        /*0014*/ 	.byte	0x00, 0xf0, 0x11, 0x00


	//----- nvinfo : EIATTR_KPARAM_INFO
	.align		4
.L_13:
        /*0018*/ 	.byte	0x04, 0x17
        /*001a*/ 	.short	(.L_15 - .L_14)
.L_14:
        /*001c*/ 	.word	0x00000000
        /*0020*/ 	.short	0x0005
        /*0022*/ 	.short	0x0028
        /*0024*/ 	.byte	0x00, 0xf4, 0x21, 0x00


	//----- nvinfo : EIATTR_KPARAM_INFO
	.align		4
.L_15:
        /*0028*/ 	.byte	0x04, 0x17
        /*002a*/ 	.short	(.L_17 - .L_16)
.L_16:
        /*002c*/ 	.word	0x00000000
        /*0030*/ 	.short	0x0004
        /*0032*/ 	.short	0x0020
        /*0034*/ 	.byte	0x00, 0xf4, 0x21, 0x00


	//----- nvinfo : EIATTR_KPARAM_INFO
	.align		4
.L_17:
        /*0038*/ 	.byte	0x04, 0x17
        /*003a*/ 	.short	(.L_19 - .L_18)
.L_18:
        /*003c*/ 	.word	0x00000000
        /*0040*/ 	.short	0x0003
        /*0042*/ 	.short	0x0018
        /*0044*/ 	.byte	0x00, 0xf4, 0x21, 0x00


	//----- nvinfo : EIATTR_KPARAM_INFO
	.align		4
.L_19:
        /*0048*/ 	.byte	0x04, 0x17
        /*004a*/ 	.short	(.L_21 - .L_20)
.L_20:
        /*004c*/ 	.word	0x00000000
        /*0050*/ 	.short	0x0002
        /*0052*/ 	.short	0x0010
        /*0054*/ 	.byte	0x00, 0xf4, 0x21, 0x00


	//----- nvinfo : EIATTR_KPARAM_INFO
	.align		4
.L_21:
        /*0058*/ 	.byte	0x04, 0x17
        /*005a*/ 	.short	(.L_23 - .L_22)
.L_22:
        /*005c*/ 	.word	0x00000000
        /*0060*/ 	.short	0x0001
        /*0062*/ 	.short	0x0008
        /*0064*/ 	.byte	0x00, 0xf4, 0x21, 0x00


	//----- nvinfo : EIATTR_KPARAM_INFO
	.align		4
.L_23:
        /*0068*/ 	.byte	0x04, 0x17
        /*006a*/ 	.short	(.L_25 - .L_24)
.L_24:
        /*006c*/ 	.word	0x00000000
        /*0070*/ 	.short	0x0000
        /*0072*/ 	.short	0x0000
        /*0074*/ 	.byte	0x00, 0xf4, 0x21, 0x00


	//----- nvinfo : EIATTR_SPARSE_MMA_MASK
	.align		4
.L_25:
        /*0078*/ 	.byte	0x03, 0x50
        /*007a*/ 	.short	0x0000


	//----- nvinfo : EIATTR_MAXREG_COUNT
	.align		4
        /*007c*/ 	.byte	0x03, 0x1b
        /*007e*/ 	.short	0x00ff


	//----- nvinfo : EIATTR_EXIT_INSTR_OFFSETS
	.align		4
        /*0080*/ 	.byte	0x04, 0x1c
        /*0082*/ 	.short	(.L_27 - .L_26)


	//   ....[0]....
.L_26:
        /*0084*/ 	.word	0x000003d0


	//   ....[1]....
        /*0088*/ 	.word	0x000003f0


	//----- nvinfo : EIATTR_REQNTID
	.align		4
.L_27:
        /*008c*/ 	.byte	0x04, 0x10
        /*008e*/ 	.short	(.L_29 - .L_28)
.L_28:
        /*0090*/ 	.word	0x00000080
        /*0094*/ 	.word	0x00000001
        /*0098*/ 	.word	0x00000001


	//----- nvinfo : EIATTR_CBANK_PARAM_SIZE
	.align		4
.L_29:
        /*009c*/ 	.byte	0x03, 0x19
        /*009e*/ 	.short	0x0034


	//----- nvinfo : EIATTR_PARAM_CBANK
	.align		4
        /*00a0*/ 	.byte	0x04, 0x0a
        /*00a2*/ 	.short	(.L_31 - .L_30)
	.align		4
.L_30:
        /*00a4*/ 	.word	index@(.nv.constant0.triton_poi_fused__native_batch_norm_legit_no_training_45)
        /*00a8*/ 	.short	0x0210
        /*00aa*/ 	.short	0x0034


	//----- nvinfo : EIATTR_SW_WAR
	.align		4
.L_31:
        /*00ac*/ 	.byte	0x04, 0x36
        /*00ae*/ 	.short	(.L_33 - .L_32)
.L_32:
        /*00b0*/ 	.word	0x00000008
.L_33:


//--------------------- .nv.callgraph             --------------------------
	.section	.nv.callgraph,"",@"SHT_CUDA_CALLGRAPH"
	.align	4
	.sectionentsize	8
	.align		4
        /*0000*/ 	.word	0x00000000
	.align		4
        /*0004*/ 	.word	0xffffffff
	.align		4
        /*0008*/ 	.word	0x00000000
	.align		4
        /*000c*/ 	.word	0xfffffffe
	.align		4
        /*0010*/ 	.word	0x00000000
	.align		4
        /*0014*/ 	.word	0xfffffffd
	.align		4
        /*0018*/ 	.word	0x00000000
	.align		4
        /*001c*/ 	.word	0xfffffffc


//--------------------- .nv.constant4             --------------------------
	.section	.nv.constant4,"a",@progbits
	.align	8
	.align		8
.nv.constant4:
        /*0000*/ 	.dword	_$_str
	.align		8
        /*0008*/ 	.dword	_$_str_$_2


//--------------------- .text.triton_poi_fused__native_batch_norm_legit_no_training_45 --------------------------
	.section	.text.triton_poi_fused__native_batch_norm_legit_no_training_45,"ax",@progbits
	.align	128
        .global         triton_poi_fused__native_batch_norm_legit_no_training_45
        .type           triton_poi_fused__native_batch_norm_legit_no_training_45,@function
        .size           triton_poi_fused__native_batch_norm_legit_no_training_45,(.L_x_1 - triton_poi_fused__native_batch_norm_legit_no_training_45)
        .other          triton_poi_fused__native_batch_norm_legit_no_training_45,@"STO_CUDA_ENTRY STV_DEFAULT"
triton_poi_fused__native_batch_norm_legit_no_training_45:
.text.triton_poi_fused__native_batch_norm_legit_no_training_45:
[----:B------:R-:W0:Y:S01]  /*0000*/  LDC R1, c[0x0][0x28] ;  /* 0x00000a00ff017b82 */ /* 0x000e220000000800 */
[----:B------:R-:W1:Y:S07]  /*0010*/  S2R R0, SR_TID.X ;  /* 0x0000000000007919 */ /* 0x000e6e0000002100 */
[----:B------:R-:W2:Y:S01]  /*0020*/  LDC.64 R8, c[0x0][0x220] ;  /* 0x00008800ff087b82 */ /* 0x000ea20000000a00 */
[----:B------:R-:W-:Y:S01]  /*0030*/  ULDC.64 UR4, c[0x0][0x208] ;  /* 0x0000820000047ab9 */ /* 0x000fe20000000a00 */
[----:B------:R-:W3:Y:S06]  /*0040*/  S2R R3, SR_CTAID.X ;  /* 0x0000000000037919 */ /* 0x000eec0000002500 */
[----:B------:R-:W4:Y:S08]  /*0050*/  LDC.64 R12, c[0x0][0x210] ;  /* 0x00008400ff0c7b82 */ /* 0x000f300000000a00 */
[----:B------:R-:W5:Y:S08]  /*0060*/  LDC.64 R14, c[0x0][0x218] ;  /* 0x00008600ff0e7b82 */ /* 0x000f700000000a00 */
[----:B------:R-:W5:Y:S01]  /*0070*/  LDC.64 R16, c[0x0][0x228] ;  /* 0x00008a00ff107b82 */ /* 0x000f620000000a00 */
[----:B-1----:R-:W-:-:S07]  /*0080*/  SHF.L.U32 R0, R0, 0x1, RZ ;  /* 0x0000000100007819 */ /* 0x002fce00000006ff */
[----:B------:R-:W1:Y:S01]  /*0090*/  LDC.64 R18, c[0x0][0x230] ;  /* 0x00008c00ff127b82 */ /* 0x000e620000000a00 */
[----:B------:R-:W-:-:S04]  /*00a0*/  LOP3.LUT R0, R0, 0xfe, RZ, 0xc0, !PT ;  /* 0x000000fe00007812 */ /* 0x000fc800078ec0ff */
[----:B---3--:R-:W-:-:S04]  /*00b0*/  LEA R0, R3, R0, 0x8 ;  /* 0x0000000003007211 */ /* 0x008fc800078e40ff */
[C---:B------:R-:W-:Y:S01]  /*00c0*/  ISETP.GE.AND P4, PT, R0.reuse, 0x600, PT ;  /* 0x000006000000780c */ /* 0x040fe20003f86270 */
[----:B------:R-:W-:-:S05]  /*00d0*/  IMAD.HI R2, R0, 0x2aaaaaab, RZ ;  /* 0x2aaaaaab00027827 */ /* 0x000fca00078e02ff */
[----:B------:R-:W-:-:S04]  /*00e0*/  SHF.R.U32.HI R3, RZ, 0x1f, R2 ;  /* 0x0000001fff037819 */ /* 0x000fc80000011602 */
[----:B------:R-:W-:-:S05]  /*00f0*/  LEA.HI R3, R2, R3, RZ, 0x1c ;  /* 0x0000000302037211 */ /* 0x000fca00078fe0ff */
[----:B------:R-:W-:Y:S01]  /*0100*/  IMAD R11, R3, -0x60, R0 ;  /* 0xffffffa0030b7824 */ /* 0x000fe200078e0200 */
[----:B------:R-:W-:-:S03]  /*0110*/  CS2R R2, SRZ ;  /* 0x0000000000027805 */ /* 0x000fc6000001ff00 */
[----:B--2---:R-:W-:-:S05]  /*0120*/  IMAD.WIDE R8, R11, 0x4, R8 ;  /* 0x000000040b087825 */ /* 0x004fca00078e0208 */
[----:B------:R2:W3:Y:S01]  /*0130*/  @!P4 LDG.E.EL.64 R2, desc[UR4][R8.64] ;  /* 0x000000040802c981 */ /* 0x0004e2000c2e1b00 */
[----:B------:R-:W-:Y:S02]  /*0140*/  CS2R R4, SRZ ;  /* 0x0000000000047805 */ /* 0x000fe4000001ff00 */
[----:B------:R-:W-:Y:S01]  /*0150*/  CS2R R6, SRZ ;  /* 0x0000000000067805 */ /* 0x000fe2000001ff00 */
[----:B----4-:R-:W-:-:S04]  /*0160*/  IMAD.WIDE R12, R0, 0x4, R12 ;  /* 0x00000004000c7825 */ /* 0x010fc800078e020c */
[C---:B-----5:R-:W-:Y:S01]  /*0170*/  IMAD.WIDE R14, R11.reuse, 0x4, R14 ;  /* 0x000000040b0e7825 */ /* 0x060fe200078e020e */
[----:B------:R-:W4:Y:S04]  /*0180*/  @!P4 LDG.E.64 R4, desc[UR4][R12.64] ;  /* 0x000000040c04c981 */ /* 0x000f28000c1e1b00 */
[----:B------:R5:W4:Y:S01]  /*0190*/  @!P4 LDG.E.EL.64 R6, desc[UR4][R14.64] ;  /* 0x000000040e06c981 */ /* 0x000b22000c2e1b00 */
[----:B0-----:R-:W-:Y:S01]  /*01a0*/  IMAD.WIDE R16, R11, 0x4, R16 ;  /* 0x000000040b107825 */ /* 0x001fe200078e0210 */
[----:B--2---:R-:W-:-:S03]  /*01b0*/  CS2R R8, SRZ ;  /* 0x0000000000087805 */ /* 0x004fc6000001ff00 */
[----:B-1----:R-:W-:Y:S01]  /*01c0*/  IMAD.WIDE R18, R11, 0x4, R18 ;  /* 0x000000040b127825 */ /* 0x002fe200078e0212 */
[----:B------:R-:W-:-:S04]  /*01d0*/  CS2R R10, SRZ ;  /* 0x00000000000a7805 */ /* 0x000fc8000001ff00 */
[----:B------:R-:W2:Y:S04]  /*01e0*/  @!P4 LDG.E.EL.64 R8, desc[UR4][R18.64] ;  /* 0x000000041208c981 */ /* 0x000ea8000c2e1b00 */
[----:B------:R-:W2:Y:S01]  /*01f0*/  @!P4 LDG.E.EL.64 R10, desc[UR4][R16.64] ;  /* 0x00000004100ac981 */ /* 0x000ea2000c2e1b00 */
[----:B-----5:R-:W-:Y:S01]  /*0200*/  HFMA2.MMA R15, -RZ, RZ, 1.625, 0 ;  /* 0x3e800000ff0f7435 */ /* 0x020fe200000001ff */
[----:B---3--:R-:W-:Y:S01]  /*0210*/  FADD R2, R2, 9.9999997473787516356e-06 ;  /* 0x3727c5ac02027421 */ /* 0x008fe20000000000 */
[----:B------:R-:W-:-:S03]  /*0220*/  FADD R12, R3, 9.9999997473787516356e-06 ;  /* 0x3727c5ac030c7421 */ /* 0x000fc60000000000 */
[----:B------:R0:W1:Y:S08]  /*0230*/  MUFU.SQRT R13, R2 ;  /* 0x00000002000d7308 */ /* 0x0000700000002000 */
[----:B------:R-:W3:Y:S01]  /*0240*/  MUFU.SQRT R14, R12 ;  /* 0x0000000c000e7308 */ /* 0x000ee20000002000 */
[----:B0-----:R-:W0:Y:S01]  /*0250*/  LDC.64 R2, c[0x0][0x238] ;  /* 0x00008e00ff027b82 */ /* 0x001e220000000a00 */
[----:B-1----:R-:W-:-:S02]  /*0260*/  FSETP.GT.AND P0, PT, R13, 8.50705917302346158658e+37, PT ;  /* 0x7e8000000d00780b */ /* 0x002fc40003f04000 */
[----:B------:R-:W-:Y:S02]  /*0270*/  FSETP.GEU.AND P2, PT, R13, 1.175494350822287508e-38, PT ;  /* 0x008000000d00780b */ /* 0x000fe40003f4e000 */
[C---:B---3--:R-:W-:Y:S02]  /*0280*/  FSETP.GT.AND P1, PT, R14.reuse, 8.50705917302346158658e+37, PT ;  /* 0x7e8000000e00780b */ /* 0x048fe40003f24000 */
[----:B------:R-:W-:-:S07]  /*0290*/  FSETP.GEU.AND P3, PT, R14, 1.175494350822287508e-38, PT ;  /* 0x008000000e00780b */ /* 0x000fce0003f6e000 */
[----:B------:R-:W-:-:S04]  /*02a0*/  @P0 FMUL R13, R13, 0.25 ;  /* 0x3e8000000d0d0820 */ /* 0x000fc80000400000 */
[----:B------:R-:W-:Y:S01]  /*02b0*/  @!P2 FMUL R13, R13, 16777216 ;  /* 0x4b8000000d0da820 */ /* 0x000fe20000400000 */
[----:B------:R-:W-:-:S04]  /*02c0*/  @P1 FMUL R14, R14, 0.25 ;  /* 0x3e8000000e0e1820 */ /* 0x000fc80000400000 */
[----:B------:R-:W-:Y:S01]  /*02d0*/  @!P3 FMUL R14, R14, 16777216 ;  /* 0x4b8000000e0eb820 */ /* 0x000fe20000400000 */
[----:B------:R-:W1:Y:S01]  /*02e0*/  MUFU.RCP R13, R13 ;  /* 0x0000000d000d7308 */ /* 0x000e620000001000 */
[----:B------:R-:W-:-:S07]  /*02f0*/  FSEL R12, R15, 1, P0 ;  /* 0x3f8000000f0c7808 */ /* 0x000fce0000000000 */
[----:B------:R-:W3:Y:S01]  /*0300*/  MUFU.RCP R14, R14 ;  /* 0x0000000e000e7308 */ /* 0x000ee20000001000 */
[----:B------:R-:W-:Y:S01]  /*0310*/  FSEL R15, R15, 1, P1 ;  /* 0x3f8000000f0f7808 */ /* 0x000fe20000800000 */
[----:B------:R-:W-:Y:S01]  /*0320*/  @!P2 FMUL R12, R12, 16777216 ;  /* 0x4b8000000c0ca820 */ /* 0x000fe20000400000 */
[----:B----4-:R-:W-:-:S03]  /*0330*/  FADD R4, -R6, R4 ;  /* 0x0000000406047221 */ /* 0x010fc60000000100 */
[----:B------:R-:W-:Y:S01]  /*0340*/  @!P3 FMUL R15, R15, 16777216 ;  /* 0x4b8000000f0fb820 */ /* 0x000fe20000400000 */
[----:B------:R-:W-:Y:S01]  /*0350*/  FADD R5, -R7, R5 ;  /* 0x0000000507057221 */ /* 0x000fe20000000100 */
[----:B-1----:R-:W-:Y:S02]  /*0360*/  FMUL R13, R13, R12 ;  /* 0x0000000c0d0d7220 */ /* 0x002fe40000400000 */
[----:B---3--:R-:W-:Y:S02]  /*0370*/  FMUL R6, R14, R15 ;  /* 0x0000000f0e067220 */ /* 0x008fe40000400000 */
[----:B------:R-:W-:Y:S02]  /*0380*/  FMUL R13, R4, R13 ;  /* 0x0000000d040d7220 */ /* 0x000fe40000400000 */
[----:B------:R-:W-:Y:S01]  /*0390*/  FMUL R6, R5, R6 ;  /* 0x0000000605067220 */ /* 0x000fe20000400000 */
[----:B0-----:R-:W-:-:S04]  /*03a0*/  IMAD.WIDE R2, R0, 0x4, R2 ;  /* 0x0000000400027825 */ /* 0x001fc800078e0202 */
[----:B--2---:R-:W-:Y:S01]  /*03b0*/  FFMA R8, R13, R10, R8 ;  /* 0x0000000a0d087223 */ /* 0x004fe20000000008 */
[----:B------:R-:W-:Y:S01]  /*03c0*/  FFMA R9, R6, R11, R9 ;  /* 0x0000000b06097223 */ /* 0x000fe20000000009 */
[----:B------:R-:W-:Y:S06]  /*03d0*/  @P4 EXIT ;  /* 0x000000000000494d */ /* 0x000fec0003800000 */
[----:B------:R-:W-:Y:S01]  /*03e0*/  STG.E.64 desc[UR4][R2.64], R8 ;  /* 0x0000000802007986 */ /* 0x000fe2000c101b04 */
[----:B------:R-:W-:Y:S05]  /*03f0*/  EXIT ;  /* 0x000000000000794d */ /* 0x000fea0003800000 */
.L_x_0:
[----:B------:R-:W-:-:S00]  /*0400*/  BRA `(.L_x_0) ;  /* 0xfffffffc00fc7947 */ /* 0x000fc0000383ffff */
[----:B------:R-:W-:-:S00]  /*0410*/  NOP ;  /* 0x0000000000007918 */ /* 0x000fc00000000000 */
        /* <DEDUP_REMOVED lines=14> */
.L_x_1:


//--------------------- .nv.global.init           --------------------------
	.section	.nv.global.init,"aw",@progbits
.nv.global.init:
	.type		_$_str,@object
	.size		_$_str,(_$_str_$_2 - _$_str)
_$_str:
        /*0000*/ 	.byte	0x5f, 0x5f, 0x43, 0x55, 0x44, 0x41, 0x5f, 0x46, 0x54, 0x5a, 0x00
	.type		_$_str_$_2,@object
	.size		_$_str_$_2,(.L_1 - _$_str_$_2)
_$_str_$_2:
        /*000b*/ 	.byte	0x5f, 0x5f, 0x43, 0x55, 0x44, 0x41, 0x5f, 0x50, 0x52, 0x45, 0x43, 0x5f, 0x53, 0x51, 0x52, 0x54
        /*001b*/ 	.byte	0x00
.L_1:


//--------------------- .nv.constant0.triton_poi_fused__native_batch_norm_legit_no_training_45 --------------------------
	.section	.nv.constant0.triton_poi_fused__native_batch_norm_legit_no_training_45,"a",@progbits
	.sectionflags	@""
	.align	4
.nv.constant0.triton_poi_fused__native_batch_norm_legit_no_training_45:
	.zero		580
